//
// Generated by NVIDIA NVVM Compiler
//
// Compiler Build ID: CL-36424714
// Cuda compilation tools, release 13.0, V13.0.88
// Based on NVVM 20.0.0
//

.version 9.0
.target sm_100
.address_size 64

	// .globl	_Z7dkernelPi

.visible .entry _Z7dkernelPi(
	.param .u64 .ptr .align 1 _Z7dkernelPi_param_0
)
{
	.reg .b32 	%r<6>;
	.reg .b64 	%rd<5>;

	ld.param.u64 	%rd1, [_Z7dkernelPi_param_0];
	cvta.to.global.u64 	%rd2, %rd1;
	mov.u32 	%r1, %ctaid.x;
	mov.u32 	%r2, %ntid.x;
	mov.u32 	%r3, %tid.x;
	mad.lo.s32 	%r4, %r1, %r2, %r3;
	mul.lo.s32 	%r5, %r4, %r4;
	mul.wide.s32 	%rd3, %r4, 4;
	add.s64 	%rd4, %rd2, %rd3;
	st.global.u32 	[%rd4], %r5;
	ret;

}


// ===== COMPILED SASS (sm_100) =====

	.target	sm_100

	.elftype	@"ET_EXEC"


//--------------------- .note.nv.tkinfo           --------------------------
	.section	.note.nv.tkinfo,"",@"SHT_NOTE"
	.sectionflags	@"SHF_NOTE_NV_TKINFO"
	.tkinfo
        /*0018*/ 	.word	0x00000002
        /*0030*/ 	.string	""
        /*0030*/ 	.string	"ptxas"
        /*0030*/ 	.string	"Cuda compilation tools, release 13.0, V13.0.88"
        /*0030*/ 	.string	"Build cuda_13.0.r13.0/compiler.36424714_0"
        /*0030*/ 	.string	"-arch sm_100 -m 64 "



//--------------------- .note.nv.cuinfo           --------------------------
	.section	.note.nv.cuinfo,"",@"SHT_NOTE"
	.sectionflags	@"SHF_NOTE_NV_CUINFO"
        /*0018*/ 	.short	0x0002
        /*001a*/ 	.short	0x0064
        /*001c*/ 	.short	0x0082
	.zero		2


//--------------------- .nv.info                  --------------------------
	.section	.nv.info,"",@"SHT_CUDA_INFO"
	.align	4


	//----- nvinfo : EIATTR_REGCOUNT
	.align		4
        /*0000*/ 	.byte	0x04, 0x2f
        /*0002*/ 	.short	(.L_1 - .L_0)
	.align		4
.L_0:
        /*0004*/ 	.word	index@(_Z7dkernelPi)
        /*0008*/ 	.word	0x00000008


	//----- nvinfo : EIATTR_FRAME_SIZE
	.align		4
.L_1:
        /*000c*/ 	.byte	0x04, 0x11
        /*000e*/ 	.short	(.L_3 - .L_2)
	.align		4
.L_2:
        /*0010*/ 	.word	index@(_Z7dkernelPi)
        /*0014*/ 	.word	0x00000000


	//----- nvinfo : EIATTR_MIN_STACK_SIZE
	.align		4
.L_3:
        /*0018*/ 	.byte	0x04, 0x12
        /*001a*/ 	.short	(.L_5 - .L_4)
	.align		4
.L_4:
        /*001c*/ 	.word	index@(_Z7dkernelPi)
        /*0020*/ 	.word	0x00000000
.L_5:


//--------------------- .nv.compat                --------------------------
	.section	.nv.compat,"",@"SHT_CUDA_COMPAT_INFO"
	.align	4
        /*0000*/ 	.byte	0x02, 0x09, 0x00, 0x00, 0x02, 0x02, 0x01, 0x00, 0x02, 0x05, 0x05, 0x00, 0x03, 0x07, 0x01, 0x01
        /*0010*/ 	.byte	0x02, 0x03, 0x00, 0x00, 0x02, 0x06, 0x01, 0x00, 0x04, 0x0b, 0x08, 0x00, 0x09, 0x00, 0x00, 0x00
        /*0020*/ 	.byte	0x00, 0x00, 0x00, 0x00


//--------------------- .nv.info._Z7dkernelPi     --------------------------
	.section	.nv.info._Z7dkernelPi,"",@"SHT_CUDA_INFO"
	.sectionflags	@""
	.align	4


	//----- nvinfo : EIATTR_CUDA_API_VERSION
	.align		4
        /*0000*/ 	.byte	0x04, 0x37
        /*0002*/ 	.short	(.L_7 - .L_6)
.L_6:
        /*0004*/ 	.word	0x00000082


	//----- nvinfo : EIATTR_KPARAM_INFO
	.align		4
.L_7:
        /*0008*/ 	.byte	0x04, 0x17
        /*000a*/ 	.short	(.L_9 - .L_8)
.L_8:
        /*000c*/ 	.word	0x00000000
        /*0010*/ 	.short	0x0000
        /*0012*/ 	.short	0x0000
        /*0014*/ 	.byte	0x00, 0xf5, 0x21, 0x00


	//----- nvinfo : EIATTR_SPARSE_MMA_MASK
	.align		4
.L_9:
        /*0018*/ 	.byte	0x03, 0x50
        /*001a*/ 	.short	0x0000


	//----- nvinfo : EIATTR_MAXREG_COUNT
	.align		4
        /*001c*/ 	.byte	0x03, 0x1b
        /*001e*/ 	.short	0x00ff


	//----- nvinfo : EIATTR_MERCURY_ISA_VERSION
	.align		4
        /*0020*/ 	.byte	0x03, 0x5f
        /*0022*/ 	.short	0x0101


	//----- nvinfo : EIATTR_VRC_CTA_INIT_COUNT
	.align		4
        /*0024*/ 	.byte	0x02, 0x4a
	.zero		1
	.zero		1


	//----- nvinfo : EIATTR_EXIT_INSTR_OFFSETS
	.align		4
        /*0028*/ 	.byte	0x04, 0x1c
        /*002a*/ 	.short	(.L_11 - .L_10)


	//   ....[0]....
.L_10:
        /*002c*/ 	.word	0x000000a0


	//----- nvinfo : EIATTR_CBANK_PARAM_SIZE
	.align		4
.L_11:
        /*0030*/ 	.byte	0x03, 0x19
        /*0032*/ 	.short	0x0008


	//----- nvinfo : EIATTR_PARAM_CBANK
	.align		4
        /*0034*/ 	.byte	0x04, 0x0a
        /*0036*/ 	.short	(.L_13 - .L_12)
	.align		4
.L_12:
        /*0038*/ 	.word	index@(.nv.constant0._Z7dkernelPi)
        /*003c*/ 	.short	0x0380
        /*003e*/ 	.short	0x0008


	//----- nvinfo : EIATTR_SW_WAR
	.align		4
.L_13:
        /*0040*/ 	.byte	0x04, 0x36
        /*0042*/ 	.short	(.L_15 - .L_14)
.L_14:
        /*0044*/ 	.word	0x00000008
.L_15:


//--------------------- .nv.callgraph             --------------------------
	.section	.nv.callgraph,"",@"SHT_CUDA_CALLGRAPH"
	.align	4
	.sectionentsize	8
	.align		4
        /*0000*/ 	.word	0x00000000
	.align		4
        /*0004*/ 	.word	0xffffffff
	.align		4
        /*0008*/ 	.word	0x00000000
	.align		4
        /*000c*/ 	.word	0xfffffffe
	.align		4
        /*0010*/ 	.word	0x00000000
	.align		4
        /*0014*/ 	.word	0xfffffffd
	.align		4
        /*0018*/ 	.word	0x00000000
	.align		4
        /*001c*/ 	.word	0xfffffffc


//--------------------- .text._Z7dkernelPi        --------------------------
	.section	.text._Z7dkernelPi,"ax",@progbits
	.align	128
        .global         _Z7dkernelPi
        .type           _Z7dkernelPi,@function
        .size           _Z7dkernelPi,(.L_x_1 - _Z7dkernelPi)
        .other          _Z7dkernelPi,@"STO_CUDA_ENTRY STV_DEFAULT"
_Z7dkernelPi:
.text._Z7dkernelPi:
[----:B------:R-:W-:Y:S01]  /*0000*/  LDC R1, c[0x0][0x37c] ;  /* 0x0000df00ff017b82 */ /* 0x000fe20000000800 */
[----:B------:R-:W0:Y:S07]  /*0010*/  S2R R0, SR_TID.X ;  /* 0x0000000000007919 */ /* 0x000e2e0000002100 */
[----:B------:R-:W0:Y:S01]  /*0020*/  S2UR UR6, SR_CTAID.X ;  /* 0x00000000000679c3 */ /* 0x000e220000002500 */
[----:B------:R-:W1:Y:S07]  /*0030*/  LDCU.64 UR4, c[0x0][0x358] ;  /* 0x00006b00ff0477ac */ /* 0x000e6e0008000a00 */
[----:B------:R-:W0:Y:S08]  /*0040*/  LDC R5, c[0x0][0x360] ;  /* 0x0000d800ff057b82 */ /* 0x000e300000000800 */
[----:B------:R-:W2:Y:S01]  /*0050*/  LDC.64 R2, c[0x0][0x380] ;  /* 0x0000e000ff027b82 */ /* 0x000ea20000000a00 */
[----:B0-----:R-:W-:-:S04]  /*0060*/  IMAD R5, R5, UR6, R0 ;  /* 0x0000000605057c24 */ /* 0x001fc8000f8e0200 */
[----:B--2---:R-:W-:-:S04]  /*0070*/  IMAD.WIDE R2, R5, 0x4, R2 ;  /* 0x0000000405027825 */ /* 0x004fc800078e0202 */
[----:B------:R-:W-:-:S05]  /*0080*/  IMAD R5, R5, R5, RZ ;  /* 0x0000000505057224 */ /* 0x000fca00078e02ff */
[----:B-1----:R-:W-:Y:S01]  /*0090*/  STG.E desc[UR4][R2.64], R5 ;  /* 0x0000000502007986 */ /* 0x002fe2000c101904 */
[----:B------:R-:W-:Y:S05]  /*00a0*/  EXIT ;  /* 0x000000000000794d */ /* 0x000fea0003800000 */
.L_x_0:
[----:B------:R-:W-:-:S00]  /*00b0*/  BRA `(.L_x_0) ;  /* 0xfffffffc00fc7947 */ /* 0x000fc0000383ffff */
[----:B------:R-:W-:-:S00]  /*00c0*/  NOP ;  /* 0x0000000000007918 */ /* 0x000fc00000000000 */
        /* <DEDUP_REMOVED lines=11> */
.L_x_1:


//--------------------- .nv.shared.reserved.0     --------------------------
	.section	.nv.shared.reserved.0,"aw",@nobits
	.weak		__nv_reservedSMEM_offset_0_alias
	.size		__nv_reservedSMEM_offset_0_alias, 0, 64
	.other		__nv_reservedSMEM_offset_0_alias,@"STO_CUDA_RESERVED_SHARED STV_DEFAULT"
__nv_reservedSMEM_offset_0_alias:
	.zero		0
	.zero		64


//--------------------- .nv.constant0._Z7dkernelPi --------------------------
	.section	.nv.constant0._Z7dkernelPi,"a",@progbits
	.sectionflags	@""
	.align	4
.nv.constant0._Z7dkernelPi:
	.zero		904


//--------------------- SYMBOLS --------------------------

	.type		.nv.reservedSmem.offset0,@object
	.size		.nv.reservedSmem.offset0,0x4
